	.headerflags	@"EF_CUDA_TEXMODE_UNIFIED EF_CUDA_64BIT_ADDRESS EF_CUDA_ACCELERATORS EF_CUDA_SM90 EF_CUDA_VIRTUAL_SM(EF_CUDA_SM90)"
	.elftype	@"ET_EXEC"


//--------------------- .nv.info                  --------------------------
	.section	.nv.info,"",@"SHT_CUDA_INFO"
	.align	4


	//----- nvinfo : EIATTR_REGCOUNT
	.align		4
        /*0000*/ 	.byte	0x04, 0x2f
        /*0002*/ 	.short	(.L_1 - .L_0)
	.align		4
.L_0:
        /*0004*/ 	.word	index@(triton_poi_fused_relu_threshold_backward_1)
        /*0008*/ 	.word	0x0000000e


	//----- nvinfo : EIATTR_MIN_STACK_SIZE
	.align		4
.L_1:
        /*000c*/ 	.byte	0x04, 0x12
        /*000e*/ 	.short	(.L_3 - .L_2)
	.align		4
.L_2:
        /*0010*/ 	.word	index@(triton_poi_fused_relu_threshold_backward_1)
        /*0014*/ 	.word	0x00000000


	//----- nvinfo : EIATTR_FRAME_SIZE
	.align		4
.L_3:
        /*0018*/ 	.byte	0x04, 0x11
        /*001a*/ 	.short	(.L_5 - .L_4)
	.align		4
.L_4:
        /*001c*/ 	.word	index@(triton_poi_fused_relu_threshold_backward_1)
        /*0020*/ 	.word	0x00000000


	//----- nvinfo : EIATTR_MIN_STACK_SIZE
	.align		4
.L_5:
        /*0024*/ 	.byte	0x04, 0x12
        /*0026*/ 	.short	(.L_7 - .L_6)
	.align		4
.L_6:
        /*0028*/ 	.word	index@(triton_poi_fused_relu_threshold_backward_1)
        /*002c*/ 	.word	0x00000000
.L_7:


//--------------------- .nv.info.triton_poi_fused_relu_threshold_backward_1 --------------------------
	.section	.nv.info.triton_poi_fused_relu_threshold_backward_1,"",@"SHT_CUDA_INFO"
	.sectionflags	@""
	.align	4


	//----- nvinfo : EIATTR_CUDA_API_VERSION
	.align		4
        /*0000*/ 	.byte	0x04, 0x37
        /*0002*/ 	.short	(.L_9 - .L_8)
.L_8:
        /*0004*/ 	.word	0x0000007c


	//----- nvinfo : EIATTR_KPARAM_INFO
	.align		4
.L_9:
        /*0008*/ 	.byte	0x04, 0x17
        /*000a*/ 	.short	(.L_11 - .L_10)
.L_10:
        /*000c*/ 	.word	0x00000000
        /*0010*/ 	.short	0x0003
        /*0012*/ 	.short	0x0018
        /*0014*/ 	.byte	0x00, 0xf0, 0x11, 0x00


	//----- nvinfo : EIATTR_KPARAM_INFO
	.align		4
.L_11:
        /*0018*/ 	.byte	0x04, 0x17
        /*001a*/ 	.short	(.L_13 - .L_12)
.L_12:
        /*001c*/ 	.word	0x00000000
        /*0020*/ 	.short	0x0002
        /*0022*/ 	.short	0x0010
        /*0024*/ 	.byte	0x00, 0xf4, 0x21, 0x00


	//----- nvinfo : EIATTR_KPARAM_INFO
	.align		4
.L_13:
        /*0028*/ 	.byte	0x04, 0x17
        /*002a*/ 	.short	(.L_15 - .L_14)
.L_14:
        /*002c*/ 	.word	0x00000000
        /*0030*/ 	.short	0x0001
        /*0032*/ 	.short	0x0008
        /*0034*/ 	.byte	0x00, 0xf4, 0x21, 0x00


	//----- nvinfo : EIATTR_KPARAM_INFO
	.align		4
.L_15:
        /*0038*/ 	.byte	0x04, 0x17
        /*003a*/ 	.short	(.L_17 - .L_16)
.L_16:
        /*003c*/ 	.word	0x00000000
        /*0040*/ 	.short	0x0000
        /*0042*/ 	.short	0x0000
        /*0044*/ 	.byte	0x00, 0xf4, 0x21, 0x00


	//----- nvinfo : EIATTR_SPARSE_MMA_MASK
	.align		4
.L_17:
        /*0048*/ 	.byte	0x03, 0x50
        /*004a*/ 	.short	0x0000


	//----- nvinfo : EIATTR_MAXREG_COUNT
	.align		4
        /*004c*/ 	.byte	0x03, 0x1b
        /*004e*/ 	.short	0x00ff


	//----- nvinfo : EIATTR_EXIT_INSTR_OFFSETS
	.align		4
        /*0050*/ 	.byte	0x04, 0x1c
        /*0052*/ 	.short	(.L_19 - .L_18)


	//   ....[0]....
.L_18:
        /*0054*/ 	.word	0x000001d0


	//   ....[1]....
        /*0058*/ 	.word	0x000001f0


	//----- nvinfo : EIATTR_REQNTID
	.align		4
.L_19:
        /*005c*/ 	.byte	0x04, 0x10
        /*005e*/ 	.short	(.L_21 - .L_20)
.L_20:
        /*0060*/ 	.word	0x00000080
        /*0064*/ 	.word	0x00000001
        /*0068*/ 	.word	0x00000001


	//----- nvinfo : EIATTR_CBANK_PARAM_SIZE
	.align		4
.L_21:
        /*006c*/ 	.byte	0x03, 0x19
        /*006e*/ 	.short	0x001c


	//----- nvinfo : EIATTR_PARAM_CBANK
	.align		4
        /*0070*/ 	.byte	0x04, 0x0a
        /*0072*/ 	.short	(.L_23 - .L_22)
	.align		4
.L_22:
        /*0074*/ 	.word	index@(.nv.constant0.triton_poi_fused_relu_threshold_backward_1)
        /*0078*/ 	.short	0x0210
        /*007a*/ 	.short	0x001c


	//----- nvinfo : EIATTR_SW_WAR
	.align		4
.L_23:
        /*007c*/ 	.byte	0x04, 0x36
        /*007e*/ 	.short	(.L_25 - .L_24)
.L_24:
        /*0080*/ 	.word	0x00000008
.L_25:


//--------------------- .nv.callgraph             --------------------------
	.section	.nv.callgraph,"",@"SHT_CUDA_CALLGRAPH"
	.align	4
	.sectionentsize	8
	.align		4
        /*0000*/ 	.word	0x00000000
	.align		4
        /*0004*/ 	.word	0xffffffff
	.align		4
        /*0008*/ 	.word	0x00000000
	.align		4
        /*000c*/ 	.word	0xfffffffe
	.align		4
        /*0010*/ 	.word	0x00000000
	.align		4
        /*0014*/ 	.word	0xfffffffd
	.align		4
        /*0018*/ 	.word	0x00000000
	.align		4
        /*001c*/ 	.word	0xfffffffc


//--------------------- .text.triton_poi_fused_relu_threshold_backward_1 --------------------------
	.section	.text.triton_poi_fused_relu_threshold_backward_1,"ax",@progbits
	.align	128
        .global         triton_poi_fused_relu_threshold_backward_1
        .type           triton_poi_fused_relu_threshold_backward_1,@function
        .size           triton_poi_fused_relu_threshold_backward_1,(.L_x_1 - triton_poi_fused_relu_threshold_backward_1)
        .other          triton_poi_fused_relu_threshold_backward_1,@"STO_CUDA_ENTRY STV_DEFAULT"
triton_poi_fused_relu_threshold_backward_1:
.text.triton_poi_fused_relu_threshold_backward_1:
[----:B------:R-:W0:Y:S02]  /*0000*/  LDC R1, c[0x0][0x28] ;  /* 0x00000a00ff017b82 */ /* 0x000e240000000800 */
[----:B------:R-:W1:Y:S01]  /*0010*/  S2R R0, SR_TID.X ;  /* 0x0000000000007919 */ /* 0x000e620000002100 */
[----:B------:R-:W2:Y:S01]  /*0020*/  LDC.64 R4, c[0x0][0x218] ;  /* 0x00008600ff047b82 */ /* 0x000ea20000000a00 */
[----:B------:R-:W-:Y:S01]  /*0030*/  ULDC.64 UR4, c[0x0][0x208] ;  /* 0x0000820000047ab9 */ /* 0x000fe20000000a00 */
[----:B------:R-:W-:Y:S01]  /*0040*/  ULDC.64 UR6, c[0x0][0x220] ;  /* 0x0000880000067ab9 */ /* 0x000fe20000000a00 */
[----:B------:R-:W3:Y:S05]  /*0050*/  S2R R7, SR_CTAID.X ;  /* 0x0000000000077919 */ /* 0x000eea0000002500 */
[----:B------:R-:W4:Y:S01]  /*0060*/  LDC.64 R2, c[0x0][0x210] ;  /* 0x00008400ff027b82 */ /* 0x000f220000000a00 */
[----:B-1----:R-:W-:-:S02]  /*0070*/  LOP3.LUT R0, R0, 0x7f, RZ, 0xc0, !PT ;  /* 0x0000007f00007812 */ /* 0x002fc400078ec0ff */
[----:B---3--:R-:W-:-:S03]  /*0080*/  SHF.R.S32.HI R6, RZ, 0x18, R7 ;  /* 0x00000018ff067819 */ /* 0x008fc60000011407 */
[----:B------:R-:W-:Y:S01]  /*0090*/  IMAD R7, R7, 0x80, R0 ;  /* 0x0000008007077824 */ /* 0x000fe200078e0200 */
[----:B------:R-:W-:-:S03]  /*00a0*/  SGXT R0, R6, 0x1 ;  /* 0x000000010600781a */ /* 0x000fc60000000200 */
[C---:B----4-:R-:W-:Y:S01]  /*00b0*/  IMAD.WIDE R2, R7.reuse, 0x4, R2 ;  /* 0x0000000407027825 */ /* 0x050fe200078e0202 */
[----:B------:R-:W-:Y:S02]  /*00c0*/  ISETP.GE.AND P0, PT, R7, 0x100, PT ;  /* 0x000001000700780c */ /* 0x000fe40003f06270 */
[----:B------:R-:W-:-:S04]  /*00d0*/  LEA.HI R0, R0, R7, RZ, 0x2 ;  /* 0x0000000700007211 */ /* 0x000fc800078f10ff */
[----:B------:R-:W-:-:S05]  /*00e0*/  LOP3.LUT R0, R0, 0xfffffffc, RZ, 0xc0, !PT ;  /* 0xfffffffc00007812 */ /* 0x000fca00078ec0ff */
[----:B------:R-:W-:Y:S02]  /*00f0*/  IMAD.IADD R9, R7, 0x1, -R0 ;  /* 0x0000000107097824 */ /* 0x000fe400078e0a00 */
[----:B------:R-:W-:Y:S02]  /*0100*/  IMAD.MOV.U32 R0, RZ, RZ, RZ ;  /* 0x000000ffff007224 */ /* 0x000fe400078e00ff */
[----:B--2---:R-:W-:-:S04]  /*0110*/  IMAD.WIDE R4, R9, 0x4, R4 ;  /* 0x0000000409047825 */ /* 0x004fc800078e0204 */
[----:B------:R-:W-:Y:S01]  /*0120*/  IMAD.MOV.U32 R9, RZ, RZ, RZ ;  /* 0x000000ffff097224 */ /* 0x000fe200078e00ff */
[----:B------:R-:W2:Y:S05]  /*0130*/  @!P0 LDG.E R0, desc[UR4][R2.64] ;  /* 0x0000000402008981 */ /* 0x000eaa000c1e1900 */
[----:B------:R-:W2:Y:S02]  /*0140*/  @!P0 LDG.E.EL R9, desc[UR4][R4.64] ;  /* 0x0000000404098981 */ /* 0x000ea4000c2e1900 */
[----:B--2---:R-:W-:Y:S01]  /*0150*/  FADD R6, R9, R0 ;  /* 0x0000000009067221 */ /* 0x004fe20000000000 */
[----:B------:R-:W-:-:S04]  /*0160*/  FSETP.GEU.AND P1, PT, R0, -R9, PT ;  /* 0x800000090000720b */ /* 0x000fc80003f2e000 */
[----:B------:R-:W-:Y:S02]  /*0170*/  FSEL R9, R6, RZ, P1 ;  /* 0x000000ff06097208 */ /* 0x000fe40000800000 */
[----:B------:R-:W-:Y:S02]  /*0180*/  IADD3 R6, P1, R7, UR6, RZ ;  /* 0x0000000607067c10 */ /* 0x000fe4000ff3e0ff */
[----:B------:R-:W-:Y:S01]  /*0190*/  FSETP.GTU.AND P2, PT, R9, RZ, PT ;  /* 0x000000ff0900720b */ /* 0x000fe20003f4c000 */
[----:B------:R1:W-:Y:S01]  /*01a0*/  @!P0 STG.E desc[UR4][R2.64], R9 ;  /* 0x0000000902008986 */ /* 0x0003e2000c101904 */
[----:B------:R-:W-:Y:S02]  /*01b0*/  LEA.HI.X.SX32 R7, R7, UR7, 0x1, P1 ;  /* 0x0000000707077c11 */ /* 0x000fe400088f0eff */
[----:B------:R-:W-:Y:S01]  /*01c0*/  SEL R11, RZ, 0x1, P2 ;  /* 0x00000001ff0b7807 */ /* 0x000fe20001000000 */
[----:B------:R-:W-:Y:S08]  /*01d0*/  @P0 EXIT ;  /* 0x000000000000094d */ /* 0x000ff00003800000 */
[----:B------:R-:W-:Y:S01]  /*01e0*/  STG.E.U8 desc[UR4][R6.64], R11 ;  /* 0x0000000b06007986 */ /* 0x000fe2000c101104 */
[----:B------:R-:W-:Y:S05]  /*01f0*/  EXIT ;  /* 0x000000000000794d */ /* 0x000fea0003800000 */
.L_x_0:
[----:B------:R-:W-:-:S00]  /*0200*/  BRA `(.L_x_0) ;  /* 0xfffffffc00fc7947 */ /* 0x000fc0000383ffff */
[----:B------:R-:W-:-:S00]  /*0210*/  NOP ;  /* 0x0000000000007918 */ /* 0x000fc00000000000 */
        /* <DEDUP_REMOVED lines=14> */
.L_x_1:


//--------------------- .nv.constant0.triton_poi_fused_relu_threshold_backward_1 --------------------------
	.section	.nv.constant0.triton_poi_fused_relu_threshold_backward_1,"a",@progbits
	.sectionflags	@""
	.align	4
.nv.constant0.triton_poi_fused_relu_threshold_backward_1:
	.zero		556
